	.headerflags	@"EF_CUDA_TEXMODE_UNIFIED EF_CUDA_64BIT_ADDRESS EF_CUDA_ACCELERATORS EF_CUDA_SM90 EF_CUDA_VIRTUAL_SM(EF_CUDA_SM90)"
	.elftype	@"ET_EXEC"


//--------------------- .nv.info                  --------------------------
	.section	.nv.info,"",@"SHT_CUDA_INFO"
	.align	4


	//----- nvinfo : EIATTR_REGCOUNT
	.align		4
        /*0000*/ 	.byte	0x04, 0x2f
        /*0002*/ 	.short	(.L_3 - .L_2)
	.align		4
.L_2:
        /*0004*/ 	.word	index@(triton_poi_fused__native_batch_norm_legit_no_training_convolution_relu_13)
        /*0008*/ 	.word	0x0000001f


	//----- nvinfo : EIATTR_MIN_STACK_SIZE
	.align		4
.L_3:
        /*000c*/ 	.byte	0x04, 0x12
        /*000e*/ 	.short	(.L_5 - .L_4)
	.align		4
.L_4:
        /*0010*/ 	.word	index@(triton_poi_fused__native_batch_norm_legit_no_training_convolution_relu_13)
        /*0014*/ 	.word	0x00000000


	//----- nvinfo : EIATTR_FRAME_SIZE
	.align		4
.L_5:
        /*0018*/ 	.byte	0x04, 0x11
        /*001a*/ 	.short	(.L_7 - .L_6)
	.align		4
.L_6:
        /*001c*/ 	.word	index@(triton_poi_fused__native_batch_norm_legit_no_training_convolution_relu_13)
        /*0020*/ 	.word	0x00000000


	//----- nvinfo : EIATTR_MIN_STACK_SIZE
	.align		4
.L_7:
        /*0024*/ 	.byte	0x04, 0x12
        /*0026*/ 	.short	(.L_9 - .L_8)
	.align		4
.L_8:
        /*0028*/ 	.word	index@(triton_poi_fused__native_batch_norm_legit_no_training_convolution_relu_13)
        /*002c*/ 	.word	0x00000000
.L_9:


//--------------------- .nv.info.triton_poi_fused__native_batch_norm_legit_no_training_convolution_relu_13 --------------------------
	.section	.nv.info.triton_poi_fused__native_batch_norm_legit_no_training_convolution_relu_13,"",@"SHT_CUDA_INFO"
	.sectionflags	@""
	.align	4


	//----- nvinfo : EIATTR_CUDA_API_VERSION
	.align		4
        /*0000*/ 	.byte	0x04, 0x37
        /*0002*/ 	.short	(.L_11 - .L_10)
.L_10:
        /*0004*/ 	.word	0x0000007c


	//----- nvinfo : EIATTR_KPARAM_INFO
	.align		4
.L_11:
        /*0008*/ 	.byte	0x04, 0x17
        /*000a*/ 	.short	(.L_13 - .L_12)
.L_12:
        /*000c*/ 	.word	0x00000000
        /*0010*/ 	.short	0x0007
        /*0012*/ 	.short	0x0038
        /*0014*/ 	.byte	0x00, 0xf0, 0x11, 0x00


	//----- nvinfo : EIATTR_KPARAM_INFO
	.align		4
.L_13:
        /*0018*/ 	.byte	0x04, 0x17
        /*001a*/ 	.short	(.L_15 - .L_14)
.L_14:
        /*001c*/ 	.word	0x00000000
        /*0020*/ 	.short	0x0006
        /*0022*/ 	.short	0x0030
        /*0024*/ 	.byte	0x00, 0xf4, 0x21, 0x00


	//----- nvinfo : EIATTR_KPARAM_INFO
	.align		4
.L_15:
        /*0028*/ 	.byte	0x04, 0x17
        /*002a*/ 	.short	(.L_17 - .L_16)
.L_16:
        /*002c*/ 	.word	0x00000000
        /*0030*/ 	.short	0x0005
        /*0032*/ 	.short	0x0028
        /*0034*/ 	.byte	0x00, 0xf4, 0x21, 0x00


	//----- nvinfo : EIATTR_KPARAM_INFO
	.align		4
.L_17:
        /*0038*/ 	.byte	0x04, 0x17
        /*003a*/ 	.short	(.L_19 - .L_18)
.L_18:
        /*003c*/ 	.word	0x00000000
        /*0040*/ 	.short	0x0004
        /*0042*/ 	.short	0x0020
        /*0044*/ 	.byte	0x00, 0xf4, 0x21, 0x00


	//----- nvinfo : EIATTR_KPARAM_INFO
	.align		4
.L_19:
        /*0048*/ 	.byte	0x04, 0x17
        /*004a*/ 	.short	(.L_21 - .L_20)
.L_20:
        /*004c*/ 	.word	0x00000000
        /*0050*/ 	.short	0x0003
        /*0052*/ 	.short	0x0018
        /*0054*/ 	.byte	0x00, 0xf4, 0x21, 0x00


	//----- nvinfo : EIATTR_KPARAM_INFO
	.align		4
.L_21:
        /*0058*/ 	.byte	0x04, 0x17
        /*005a*/ 	.short	(.L_23 - .L_22)
.L_22:
        /*005c*/ 	.word	0x00000000
        /*0060*/ 	.short	0x0002
        /*0062*/ 	.short	0x0010
        /*0064*/ 	.byte	0x00, 0xf4, 0x21, 0x00


	//----- nvinfo : EIATTR_KPARAM_INFO
	.align		4
.L_23:
        /*0068*/ 	.byte	0x04, 0x17
        /*006a*/ 	.short	(.L_25 - .L_24)
.L_24:
        /*006c*/ 	.word	0x00000000
        /*0070*/ 	.short	0x0001
        /*0072*/ 	.short	0x0008
        /*0074*/ 	.byte	0x00, 0xf4, 0x21, 0x00


	//----- nvinfo : EIATTR_KPARAM_INFO
	.align		4
.L_25:
        /*0078*/ 	.byte	0x04, 0x17
        /*007a*/ 	.short	(.L_27 - .L_26)
.L_26:
        /*007c*/ 	.word	0x00000000
        /*0080*/ 	.short	0x0000
        /*0082*/ 	.short	0x0000
        /*0084*/ 	.byte	0x00, 0xf4, 0x21, 0x00


	//----- nvinfo : EIATTR_SPARSE_MMA_MASK
	.align		4
.L_27:
        /*0088*/ 	.byte	0x03, 0x50
        /*008a*/ 	.short	0x0000


	//----- nvinfo : EIATTR_MAXREG_COUNT
	.align		4
        /*008c*/ 	.byte	0x03, 0x1b
        /*008e*/ 	.short	0x00ff


	//----- nvinfo : EIATTR_EXIT_INSTR_OFFSETS
	.align		4
        /*0090*/ 	.byte	0x04, 0x1c
        /*0092*/ 	.short	(.L_29 - .L_28)


	//   ....[0]....
.L_28:
        /*0094*/ 	.word	0x00000630


	//----- nvinfo : EIATTR_REQNTID
	.align		4
.L_29:
        /*0098*/ 	.byte	0x04, 0x10
        /*009a*/ 	.short	(.L_31 - .L_30)
.L_30:
        /*009c*/ 	.word	0x00000080
        /*00a0*/ 	.word	0x00000001
        /*00a4*/ 	.word	0x00000001


	//----- nvinfo : EIATTR_CBANK_PARAM_SIZE
	.align		4
.L_31:
        /*00a8*/ 	.byte	0x03, 0x19
        /*00aa*/ 	.short	0x003c


	//----- nvinfo : EIATTR_PARAM_CBANK
	.align		4
        /*00ac*/ 	.byte	0x04, 0x0a
        /*00ae*/ 	.short	(.L_33 - .L_32)
	.align		4
.L_32:
        /*00b0*/ 	.word	index@(.nv.constant0.triton_poi_fused__native_batch_norm_legit_no_training_convolution_relu_13)
        /*00b4*/ 	.short	0x0210
        /*00b6*/ 	.short	0x003c


	//----- nvinfo : EIATTR_SW_WAR
	.align		4
.L_33:
        /*00b8*/ 	.byte	0x04, 0x36
        /*00ba*/ 	.short	(.L_35 - .L_34)
.L_34:
        /*00bc*/ 	.word	0x00000008
.L_35:


//--------------------- .nv.callgraph             --------------------------
	.section	.nv.callgraph,"",@"SHT_CUDA_CALLGRAPH"
	.align	4
	.sectionentsize	8
	.align		4
        /*0000*/ 	.word	0x00000000
	.align		4
        /*0004*/ 	.word	0xffffffff
	.align		4
        /*0008*/ 	.word	0x00000000
	.align		4
        /*000c*/ 	.word	0xfffffffe
	.align		4
        /*0010*/ 	.word	0x00000000
	.align		4
        /*0014*/ 	.word	0xfffffffd
	.align		4
        /*0018*/ 	.word	0x00000000
	.align		4
        /*001c*/ 	.word	0xfffffffc


//--------------------- .nv.constant4             --------------------------
	.section	.nv.constant4,"a",@progbits
	.align	8
	.align		8
.nv.constant4:
        /*0000*/ 	.dword	_$_str
	.align		8
        /*0008*/ 	.dword	_$_str_$_2


//--------------------- .text.triton_poi_fused__native_batch_norm_legit_no_training_convolution_relu_13 --------------------------
	.section	.text.triton_poi_fused__native_batch_norm_legit_no_training_convolution_relu_13,"ax",@progbits
	.align	128
        .global         triton_poi_fused__native_batch_norm_legit_no_training_convolution_relu_13
        .type           triton_poi_fused__native_batch_norm_legit_no_training_convolution_relu_13,@function
        .size           triton_poi_fused__native_batch_norm_legit_no_training_convolution_relu_13,(.L_x_1 - triton_poi_fused__native_batch_norm_legit_no_training_convolution_relu_13)
        .other          triton_poi_fused__native_batch_norm_legit_no_training_convolution_relu_13,@"STO_CUDA_ENTRY STV_DEFAULT"
triton_poi_fused__native_batch_norm_legit_no_training_convolution_relu_13:
.text.triton_poi_fused__native_batch_norm_legit_no_training_convolution_relu_13:
[----:B------:R-:W-:Y:S01]  /*0000*/  LDC R1, c[0x0][0x28] ;  /* 0x00000a00ff017b82 */ /* 0x000fe20000000800 */
[----:B------:R-:W1:Y:S07]  /*0010*/  S2R R0, SR_TID.X ;  /* 0x0000000000007919 */ /* 0x000e6e0000002100 */
[----:B------:R-:W2:Y:S01]  /*0020*/  LDC.64 R4, c[0x0][0x228] ;  /* 0x00008a00ff047b82 */ /* 0x000ea20000000a00 */
[----:B------:R-:W-:Y:S01]  /*0030*/  ULDC.64 UR4, c[0x0][0x208] ;  /* 0x0000820000047ab9 */ /* 0x000fe20000000a00 */
[----:B------:R-:W3:Y:S01]  /*0040*/  S2R R7, SR_CTAID.X ;  /* 0x0000000000077919 */ /* 0x000ee20000002500 */
[----:B------:R-:W-:-:S05]  /*0050*/  HFMA2.MMA R18, -RZ, RZ, 1.625, 0 ;  /* 0x3e800000ff127435 */ /* 0x000fca00000001ff */
[----:B------:R-:W4:Y:S08]  /*0060*/  LDC.64 R8, c[0x0][0x218] ;  /* 0x00008600ff087b82 */ /* 0x000f300000000a00 */
[----:B------:R-:W5:Y:S08]  /*0070*/  LDC.64 R26, c[0x0][0x210] ;  /* 0x00008400ff1a7b82 */ /* 0x000f700000000a00 */
[----:B------:R-:W5:Y:S01]  /*0080*/  LDC.64 R12, c[0x0][0x220] ;  /* 0x00008800ff0c7b82 */ /* 0x000f620000000a00 */
[----:B-1----:R-:W-:-:S07]  /*0090*/  SHF.L.U32 R0, R0, 0x2, RZ ;  /* 0x0000000200007819 */ /* 0x002fce00000006ff */
[----:B------:R-:W1:Y:S01]  /*00a0*/  LDC.64 R16, c[0x0][0x230] ;  /* 0x00008c00ff107b82 */ /* 0x000e620000000a00 */
[----:B---3--:R-:W-:Y:S02]  /*00b0*/  SHF.R.S32.HI R3, RZ, 0x16, R7 ;  /* 0x00000016ff037819 */ /* 0x008fe40000011407 */
[----:B------:R-:W-:Y:S02]  /*00c0*/  LOP3.LUT R0, R0, 0x1fc, RZ, 0xc0, !PT ;  /* 0x000001fc00007812 */ /* 0x000fe400078ec0ff */
[----:B------:R-:W-:-:S03]  /*00d0*/  SGXT R3, R3, 0x1 ;  /* 0x000000010303781a */ /* 0x000fc60000000200 */
[----:B------:R-:W3:Y:S01]  /*00e0*/  LDC.64 R20, c[0x0][0x238] ;  /* 0x00008e00ff147b82 */ /* 0x000ee20000000a00 */
[----:B------:R-:W-:-:S04]  /*00f0*/  LEA R0, R7, R0, 0x9 ;  /* 0x0000000007007211 */ /* 0x000fc800078e48ff */
[----:B------:R-:W-:-:S04]  /*0100*/  LEA.HI R3, R3, R0, RZ, 0x8 ;  /* 0x0000000003037211 */ /* 0x000fc800078f40ff */
[----:B------:R-:W-:-:S04]  /*0110*/  LOP3.LUT R3, R3, 0xffffff00, RZ, 0xc0, !PT ;  /* 0xffffff0003037812 */ /* 0x000fc800078ec0ff */
[----:B------:R-:W-:-:S05]  /*0120*/  IADD3 R23, R0, -R3, RZ ;  /* 0x8000000300177210 */ /* 0x000fca0007ffe0ff */
[----:B--2---:R-:W-:-:S06]  /*0130*/  IMAD.WIDE R4, R23, 0x4, R4 ;  /* 0x0000000417047825 */ /* 0x004fcc00078e0204 */
[----:B------:R-:W2:Y:S01]  /*0140*/  LDG.E.EL.128 R4, desc[UR4][R4.64] ;  /* 0x0000000404047981 */ /* 0x000ea2000c2e1d00 */
[----:B----4-:R-:W-:-:S04]  /*0150*/  IMAD.WIDE R8, R23, 0x4, R8 ;  /* 0x0000000417087825 */ /* 0x010fc800078e0208 */
[----:B-----5:R-:W-:Y:S02]  /*0160*/  IMAD.WIDE R26, R0, 0x4, R26 ;  /* 0x00000004001a7825 */ /* 0x020fe400078e021a */
[----:B------:R-:W4:Y:S02]  /*0170*/  LDG.E.EL.128 R8, desc[UR4][R8.64] ;  /* 0x0000000408087981 */ /* 0x000f24000c2e1d00 */
[----:B0-----:R-:W-:-:S04]  /*0180*/  IMAD.WIDE R12, R23, 0x4, R12 ;  /* 0x00000004170c7825 */ /* 0x001fc800078e020c */
[----:B-1----:R-:W-:-:S04]  /*0190*/  IMAD.WIDE R16, R23, 0x4, R16 ;  /* 0x0000000417107825 */ /* 0x002fc800078e0210 */
[----:B---3--:R-:W-:-:S04]  /*01a0*/  IMAD.WIDE R20, R23, 0x4, R20 ;  /* 0x0000000417147825 */ /* 0x008fc800078e0214 */
[----:B--2---:R-:W-:Y:S01]  /*01b0*/  FADD R2, R4, 9.9999997473787516356e-06 ;  /* 0x3727c5ac04027421 */ /* 0x004fe20000000000 */
[----:B------:R-:W-:Y:S01]  /*01c0*/  FADD R3, R5, 9.9999997473787516356e-06 ;  /* 0x3727c5ac05037421 */ /* 0x000fe20000000000 */
[----:B------:R-:W-:Y:S01]  /*01d0*/  FADD R6, R6, 9.9999997473787516356e-06 ;  /* 0x3727c5ac06067421 */ /* 0x000fe20000000000 */
[----:B------:R-:W-:-:S03]  /*01e0*/  FADD R7, R7, 9.9999997473787516356e-06 ;  /* 0x3727c5ac07077421 */ /* 0x000fc60000000000 */
[----:B------:R-:W0:Y:S08]  /*01f0*/  MUFU.SQRT R2, R2 ;  /* 0x0000000200027308 */ /* 0x000e300000002000 */
[----:B------:R-:W1:Y:S01]  /*0200*/  MUFU.SQRT R3, R3 ;  /* 0x0000000300037308 */ /* 0x000e620000002000 */
[----:B0-----:R-:W-:-:S07]  /*0210*/  FSETP.GT.AND P6, PT, R2, 8.50705917302346158658e+37, PT ;  /* 0x7e8000000200780b */ /* 0x001fce0003fc4000 */
[----:B------:R-:W0:Y:S01]  /*0220*/  MUFU.SQRT R24, R6 ;  /* 0x0000000600187308 */ /* 0x000e220000002000 */
[----:B------:R-:W-:Y:S02]  /*0230*/  FSETP.GEU.AND P5, PT, R2, 1.175494350822287508e-38, PT ;  /* 0x008000000200780b */ /* 0x000fe40003fae000 */
[----:B------:R-:W-:Y:S02]  /*0240*/  FSEL R5, R18, 1, P6 ;  /* 0x3f80000012057808 */ /* 0x000fe40003000000 */
[----:B-1----:R-:W-:-:S03]  /*0250*/  FSETP.GT.AND P4, PT, R3, 8.50705917302346158658e+37, PT ;  /* 0x7e8000000300780b */ /* 0x002fc60003f84000 */
[----:B------:R-:W1:Y:S01]  /*0260*/  MUFU.SQRT R22, R7 ;  /* 0x0000000700167308 */ /* 0x000e620000002000 */
[----:B------:R-:W-:Y:S01]  /*0270*/  FSETP.GEU.AND P3, PT, R3, 1.175494350822287508e-38, PT ;  /* 0x008000000300780b */ /* 0x000fe20003f6e000 */
[----:B------:R-:W-:-:S04]  /*0280*/  @P6 FMUL R2, R2, 0.25 ;  /* 0x3e80000002026820 */ /* 0x000fc80000400000 */
[----:B------:R-:W-:Y:S01]  /*0290*/  @!P5 FMUL R5, R5, 16777216 ;  /* 0x4b8000000505d820 */ /* 0x000fe20000400000 */
[----:B0-----:R-:W-:Y:S01]  /*02a0*/  FSETP.GT.AND P2, PT, R24, 8.50705917302346158658e+37, PT ;  /* 0x7e8000001800780b */ /* 0x001fe20003f44000 */
[----:B------:R-:W-:Y:S01]  /*02b0*/  @!P5 FMUL R2, R2, 16777216 ;  /* 0x4b8000000202d820 */ /* 0x000fe20000400000 */
[----:B------:R-:W-:Y:S01]  /*02c0*/  FSETP.GEU.AND P0, PT, R24, 1.175494350822287508e-38, PT ;  /* 0x008000001800780b */ /* 0x000fe20003f0e000 */
[----:B------:R-:W-:-:S04]  /*02d0*/  @P4 FMUL R3, R3, 0.25 ;  /* 0x3e80000003034820 */ /* 0x000fc80000400000 */
[----:B------:R-:W0:Y:S01]  /*02e0*/  MUFU.RCP R2, R2 ;  /* 0x0000000200027308 */ /* 0x000e220000001000 */
[C---:B-1----:R-:W-:Y:S01]  /*02f0*/  FSETP.GT.AND P1, PT, R22.reuse, 8.50705917302346158658e+37, PT ;  /* 0x7e8000001600780b */ /* 0x042fe20003f24000 */
[----:B------:R-:W-:Y:S01]  /*0300*/  @!P3 FMUL R3, R3, 16777216 ;  /* 0x4b8000000303b820 */ /* 0x000fe20000400000 */
[----:B------:R-:W-:-:S03]  /*0310*/  FSETP.GEU.AND P6, PT, R22, 1.175494350822287508e-38, PT ;  /* 0x008000001600780b */ /* 0x000fc60003fce000 */
[----:B------:R-:W-:Y:S02]  /*0320*/  @P2 FMUL R24, R24, 0.25 ;  /* 0x3e80000018182820 */ /* 0x000fe40000400000 */
[----:B------:R-:W1:Y:S02]  /*0330*/  MUFU.RCP R3, R3 ;  /* 0x0000000300037308 */ /* 0x000e640000001000 */
[----:B------:R-:W-:-:S04]  /*0340*/  @!P0 FMUL R24, R24, 16777216 ;  /* 0x4b80000018188820 */ /* 0x000fc80000400000 */
[----:B------:R-:W-:Y:S01]  /*0350*/  @P1 FMUL R22, R22, 0.25 ;  /* 0x3e80000016161820 */ /* 0x000fe20000400000 */
[----:B------:R-:W-:Y:S01]  /*0360*/  FSEL R14, R18, 1, P4 ;  /* 0x3f800000120e7808 */ /* 0x000fe20002000000 */
[----:B0-----:R-:W-:Y:S02]  /*0370*/  FMUL R2, R2, R5 ;  /* 0x0000000502027220 */ /* 0x001fe40000400000 */
[----:B------:R-:W-:Y:S01]  /*0380*/  @!P6 FMUL R22, R22, 16777216 ;  /* 0x4b8000001616e820 */ /* 0x000fe20000400000 */
[----:B------:R-:W4:Y:S01]  /*0390*/  LDG.E.128 R4, desc[UR4][R26.64] ;  /* 0x000000041a047981 */ /* 0x000f22000c1e1d00 */
[----:B------:R-:W0:Y:S01]  /*03a0*/  MUFU.RCP R24, R24 ;  /* 0x0000001800187308 */ /* 0x000e220000001000 */
[----:B------:R-:W-:Y:S01]  /*03b0*/  @!P3 FMUL R14, R14, 16777216 ;  /* 0x4b8000000e0eb820 */ /* 0x000fe20000400000 */
[----:B------:R-:W-:-:S06]  /*03c0*/  FSEL R19, R18, 1, P2 ;  /* 0x3f80000012137808 */ /* 0x000fcc0001000000 */
[----:B------:R2:W3:Y:S01]  /*03d0*/  MUFU.RCP R25, R22 ;  /* 0x0000001600197308 */ /* 0x0004e20000001000 */
[----:B------:R-:W-:Y:S01]  /*03e0*/  FSEL R18, R18, 1, P1 ;  /* 0x3f80000012127808 */ /* 0x000fe20000800000 */
[----:B-1----:R-:W-:Y:S02]  /*03f0*/  FMUL R3, R3, R14 ;  /* 0x0000000e03037220 */ /* 0x002fe40000400000 */
[----:B------:R-:W5:Y:S01]  /*0400*/  LDG.E.EL.128 R12, desc[UR4][R12.64] ;  /* 0x000000040c0c7981 */ /* 0x000f62000c2e1d00 */
[----:B------:R-:W-:Y:S01]  /*0410*/  @!P0 FMUL R19, R19, 16777216 ;  /* 0x4b80000013138820 */ /* 0x000fe20000400000 */
[----:B------:R-:W-:-:S03]  /*0420*/  @!P6 FMUL R18, R18, 16777216 ;  /* 0x4b8000001212e820 */ /* 0x000fc60000400000 */
[----:B0-----:R-:W-:Y:S01]  /*0430*/  FMUL R24, R24, R19 ;  /* 0x0000001318187220 */ /* 0x001fe20000400000 */
[----:B--2---:R-:W2:Y:S01]  /*0440*/  LDG.E.EL.128 R20, desc[UR4][R20.64] ;  /* 0x0000000414147981 */ /* 0x004ea2000c2e1d00 */
[----:B---3--:R-:W-:-:S03]  /*0450*/  FMUL R25, R25, R18 ;  /* 0x0000001219197220 */ /* 0x008fc60000400000 */
[----:B------:R-:W2:Y:S01]  /*0460*/  LDG.E.EL.128 R16, desc[UR4][R16.64] ;  /* 0x0000000410107981 */ /* 0x000ea2000c2e1d00 */
[----:B----4-:R-:W-:Y:S01]  /*0470*/  FADD R7, R7, R11 ;  /* 0x0000000b07077221 */ /* 0x010fe20000000000 */
[----:B------:R-:W-:Y:S02]  /*0480*/  FADD R6, R6, R10 ;  /* 0x0000000a06067221 */ /* 0x000fe40000000000 */
[----:B------:R-:W0:Y:S01]  /*0490*/  LDC.64 R10, c[0x0][0x240] ;  /* 0x00009000ff0a7b82 */ /* 0x000e220000000a00 */
[----:B------:R-:W-:Y:S01]  /*04a0*/  FADD R5, R5, R9 ;  /* 0x0000000905057221 */ /* 0x000fe20000000000 */
[----:B------:R-:W-:Y:S01]  /*04b0*/  FADD R4, R4, R8 ;  /* 0x0000000804047221 */ /* 0x000fe20000000000 */
[----:B-----5:R-:W-:Y:S01]  /*04c0*/  FADD R28, -R15, R7 ;  /* 0x000000070f1c7221 */ /* 0x020fe20000000100 */
[----:B------:R-:W-:Y:S01]  /*04d0*/  FADD R15, -R14, R6 ;  /* 0x000000060e0f7221 */ /* 0x000fe20000000100 */
[----:B------:R-:W-:Y:S01]  /*04e0*/  FADD R14, -R13, R5 ;  /* 0x000000050d0e7221 */ /* 0x000fe20000000100 */
[----:B------:R-:W-:Y:S01]  /*04f0*/  FADD R9, -R12, R4 ;  /* 0x000000040c097221 */ /* 0x000fe20000000100 */
[----:B------:R-:W-:Y:S01]  /*0500*/  FMUL R8, R25, R28 ;  /* 0x0000001c19087220 */ /* 0x000fe20000400000 */
[----:B------:R-:W-:Y:S01]  /*0510*/  FMUL R15, R24, R15 ;  /* 0x0000000f180f7220 */ /* 0x000fe20000400000 */
[----:B------:R-:W-:Y:S01]  /*0520*/  FMUL R14, R3, R14 ;  /* 0x0000000e030e7220 */ /* 0x000fe20000400000 */
[----:B------:R-:W-:Y:S01]  /*0530*/  FMUL R9, R2, R9 ;  /* 0x0000000902097220 */ /* 0x000fe20000400000 */
[----:B--2---:R-:W-:Y:S01]  /*0540*/  FFMA R8, R19, R8, R23 ;  /* 0x0000000813087223 */ /* 0x004fe20000000017 */
[----:B------:R-:W-:Y:S01]  /*0550*/  FFMA R15, R18, R15, R22 ;  /* 0x0000000f120f7223 */ /* 0x000fe20000000016 */
[----:B------:R-:W-:Y:S01]  /*0560*/  FFMA R14, R17, R14, R21 ;  /* 0x0000000e110e7223 */ /* 0x000fe20000000015 */
[----:B------:R-:W-:-:S02]  /*0570*/  FFMA R16, R16, R9, R20 ;  /* 0x0000000910107223 */ /* 0x000fc40000000014 */
[----:B------:R-:W-:Y:S02]  /*0580*/  FSETP.GEU.AND P0, PT, R8, RZ, PT ;  /* 0x000000ff0800720b */ /* 0x000fe40003f0e000 */
[C---:B------:R-:W-:Y:S02]  /*0590*/  FSETP.GEU.AND P1, PT, R15.reuse, RZ, PT ;  /* 0x000000ff0f00720b */ /* 0x040fe40003f2e000 */
[----:B------:R-:W-:Y:S02]  /*05a0*/  FSETP.GEU.AND P2, PT, R14, RZ, PT ;  /* 0x000000ff0e00720b */ /* 0x000fe40003f4e000 */
[----:B------:R-:W-:Y:S01]  /*05b0*/  FSETP.GEU.AND P3, PT, R16, RZ, PT ;  /* 0x000000ff1000720b */ /* 0x000fe20003f6e000 */
[----:B0-----:R-:W-:Y:S01]  /*05c0*/  IMAD.WIDE R2, R0, 0x4, R10 ;  /* 0x0000000400027825 */ /* 0x001fe200078e020a */
[----:B------:R-:W-:Y:S02]  /*05d0*/  SEL R11, R8, RZ, P0 ;  /* 0x000000ff080b7207 */ /* 0x000fe40000000000 */
[----:B------:R-:W-:-:S02]  /*05e0*/  SEL R10, R15, RZ, P1 ;  /* 0x000000ff0f0a7207 */ /* 0x000fc40000800000 */
[----:B------:R-:W-:Y:S02]  /*05f0*/  SEL R9, R14, RZ, P2 ;  /* 0x000000ff0e097207 */ /* 0x000fe40001000000 */
[----:B------:R-:W-:Y:S01]  /*0600*/  SEL R8, R16, RZ, P3 ;  /* 0x000000ff10087207 */ /* 0x000fe20001800000 */
[----:B------:R-:W-:Y:S04]  /*0610*/  STG.E.128 desc[UR4][R26.64], R4 ;  /* 0x000000041a007986 */ /* 0x000fe8000c101d04 */
[----:B------:R-:W-:Y:S01]  /*0620*/  STG.E.128 desc[UR4][R2.64], R8 ;  /* 0x0000000802007986 */ /* 0x000fe2000c101d04 */
[----:B------:R-:W-:Y:S05]  /*0630*/  EXIT ;  /* 0x000000000000794d */ /* 0x000fea0003800000 */
.L_x_0:
[----:B------:R-:W-:-:S00]  /*0640*/  BRA `(.L_x_0) ;  /* 0xfffffffc00fc7947 */ /* 0x000fc0000383ffff */
[----:B------:R-:W-:-:S00]  /*0650*/  NOP ;  /* 0x0000000000007918 */ /* 0x000fc00000000000 */
        /* <DEDUP_REMOVED lines=10> */
.L_x_1:


//--------------------- .nv.global.init           --------------------------
	.section	.nv.global.init,"aw",@progbits
.nv.global.init:
	.type		_$_str,@object
	.size		_$_str,(_$_str_$_2 - _$_str)
_$_str:
        /*0000*/ 	.byte	0x5f, 0x5f, 0x43, 0x55, 0x44, 0x41, 0x5f, 0x46, 0x54, 0x5a, 0x00
	.type		_$_str_$_2,@object
	.size		_$_str_$_2,(.L_1 - _$_str_$_2)
_$_str_$_2:
        /*000b*/ 	.byte	0x5f, 0x5f, 0x43, 0x55, 0x44, 0x41, 0x5f, 0x50, 0x52, 0x45, 0x43, 0x5f, 0x53, 0x51, 0x52, 0x54
        /*001b*/ 	.byte	0x00
.L_1:


//--------------------- .nv.constant0.triton_poi_fused__native_batch_norm_legit_no_training_convolution_relu_13 --------------------------
	.section	.nv.constant0.triton_poi_fused__native_batch_norm_legit_no_training_convolution_relu_13,"a",@progbits
	.sectionflags	@""
	.align	4
.nv.constant0.triton_poi_fused__native_batch_norm_legit_no_training_convolution_relu_13:
	.zero		588
